	.headerflags	@"EF_CUDA_TEXMODE_UNIFIED EF_CUDA_64BIT_ADDRESS EF_CUDA_ACCELERATORS EF_CUDA_SM90 EF_CUDA_VIRTUAL_SM(EF_CUDA_SM90)"
	.elftype	@"ET_EXEC"


//--------------------- .nv.info                  --------------------------
	.section	.nv.info,"",@"SHT_CUDA_INFO"
	.align	4


	//----- nvinfo : EIATTR_REGCOUNT
	.align		4
        /*0000*/ 	.byte	0x04, 0x2f
        /*0002*/ 	.short	(.L_1 - .L_0)
	.align		4
.L_0:
        /*0004*/ 	.word	index@(triton_poi_fused__to_copy_arange_clamp_mul_sub_42)
        /*0008*/ 	.word	0x0000000c


	//----- nvinfo : EIATTR_MIN_STACK_SIZE
	.align		4
.L_1:
        /*000c*/ 	.byte	0x04, 0x12
        /*000e*/ 	.short	(.L_3 - .L_2)
	.align		4
.L_2:
        /*0010*/ 	.word	index@(triton_poi_fused__to_copy_arange_clamp_mul_sub_42)
        /*0014*/ 	.word	0x00000000


	//----- nvinfo : EIATTR_FRAME_SIZE
	.align		4
.L_3:
        /*0018*/ 	.byte	0x04, 0x11
        /*001a*/ 	.short	(.L_5 - .L_4)
	.align		4
.L_4:
        /*001c*/ 	.word	index@(triton_poi_fused__to_copy_arange_clamp_mul_sub_42)
        /*0020*/ 	.word	0x00000000


	//----- nvinfo : EIATTR_MIN_STACK_SIZE
	.align		4
.L_5:
        /*0024*/ 	.byte	0x04, 0x12
        /*0026*/ 	.short	(.L_7 - .L_6)
	.align		4
.L_6:
        /*0028*/ 	.word	index@(triton_poi_fused__to_copy_arange_clamp_mul_sub_42)
        /*002c*/ 	.word	0x00000000
.L_7:


//--------------------- .nv.info.triton_poi_fused__to_copy_arange_clamp_mul_sub_42 --------------------------
	.section	.nv.info.triton_poi_fused__to_copy_arange_clamp_mul_sub_42,"",@"SHT_CUDA_INFO"
	.sectionflags	@""
	.align	4


	//----- nvinfo : EIATTR_CUDA_API_VERSION
	.align		4
        /*0000*/ 	.byte	0x04, 0x37
        /*0002*/ 	.short	(.L_9 - .L_8)
.L_8:
        /*0004*/ 	.word	0x0000007c


	//----- nvinfo : EIATTR_KPARAM_INFO
	.align		4
.L_9:
        /*0008*/ 	.byte	0x04, 0x17
        /*000a*/ 	.short	(.L_11 - .L_10)
.L_10:
        /*000c*/ 	.word	0x00000000
        /*0010*/ 	.short	0x0001
        /*0012*/ 	.short	0x0008
        /*0014*/ 	.byte	0x00, 0xf0, 0x11, 0x00


	//----- nvinfo : EIATTR_KPARAM_INFO
	.align		4
.L_11:
        /*0018*/ 	.byte	0x04, 0x17
        /*001a*/ 	.short	(.L_13 - .L_12)
.L_12:
        /*001c*/ 	.word	0x00000000
        /*0020*/ 	.short	0x0000
        /*0022*/ 	.short	0x0000
        /*0024*/ 	.byte	0x00, 0xf4, 0x21, 0x00


	//----- nvinfo : EIATTR_SPARSE_MMA_MASK
	.align		4
.L_13:
        /*0028*/ 	.byte	0x03, 0x50
        /*002a*/ 	.short	0x0000


	//----- nvinfo : EIATTR_MAXREG_COUNT
	.align		4
        /*002c*/ 	.byte	0x03, 0x1b
        /*002e*/ 	.short	0x00ff


	//----- nvinfo : EIATTR_EXIT_INSTR_OFFSETS
	.align		4
        /*0030*/ 	.byte	0x04, 0x1c
        /*0032*/ 	.short	(.L_15 - .L_14)


	//   ....[0]....
.L_14:
        /*0034*/ 	.word	0x00000160


	//   ....[1]....
        /*0038*/ 	.word	0x00000190


	//----- nvinfo : EIATTR_REQNTID
	.align		4
.L_15:
        /*003c*/ 	.byte	0x04, 0x10
        /*003e*/ 	.short	(.L_17 - .L_16)
.L_16:
        /*0040*/ 	.word	0x00000020
        /*0044*/ 	.word	0x00000001
        /*0048*/ 	.word	0x00000001


	//----- nvinfo : EIATTR_CBANK_PARAM_SIZE
	.align		4
.L_17:
        /*004c*/ 	.byte	0x03, 0x19
        /*004e*/ 	.short	0x000c


	//----- nvinfo : EIATTR_PARAM_CBANK
	.align		4
        /*0050*/ 	.byte	0x04, 0x0a
        /*0052*/ 	.short	(.L_19 - .L_18)
	.align		4
.L_18:
        /*0054*/ 	.word	index@(.nv.constant0.triton_poi_fused__to_copy_arange_clamp_mul_sub_42)
        /*0058*/ 	.short	0x0210
        /*005a*/ 	.short	0x000c


	//----- nvinfo : EIATTR_SW_WAR
	.align		4
.L_19:
        /*005c*/ 	.byte	0x04, 0x36
        /*005e*/ 	.short	(.L_21 - .L_20)
.L_20:
        /*0060*/ 	.word	0x00000008
.L_21:


//--------------------- .nv.callgraph             --------------------------
	.section	.nv.callgraph,"",@"SHT_CUDA_CALLGRAPH"
	.align	4
	.sectionentsize	8
	.align		4
        /*0000*/ 	.word	0x00000000
	.align		4
        /*0004*/ 	.word	0xffffffff
	.align		4
        /*0008*/ 	.word	0x00000000
	.align		4
        /*000c*/ 	.word	0xfffffffe
	.align		4
        /*0010*/ 	.word	0x00000000
	.align		4
        /*0014*/ 	.word	0xfffffffd
	.align		4
        /*0018*/ 	.word	0x00000000
	.align		4
        /*001c*/ 	.word	0xfffffffc


//--------------------- .text.triton_poi_fused__to_copy_arange_clamp_mul_sub_42 --------------------------
	.section	.text.triton_poi_fused__to_copy_arange_clamp_mul_sub_42,"ax",@progbits
	.align	128
        .global         triton_poi_fused__to_copy_arange_clamp_mul_sub_42
        .type           triton_poi_fused__to_copy_arange_clamp_mul_sub_42,@function
        .size           triton_poi_fused__to_copy_arange_clamp_mul_sub_42,(.L_x_1 - triton_poi_fused__to_copy_arange_clamp_mul_sub_42)
        .other          triton_poi_fused__to_copy_arange_clamp_mul_sub_42,@"STO_CUDA_ENTRY STV_DEFAULT"
triton_poi_fused__to_copy_arange_clamp_mul_sub_42:
.text.triton_poi_fused__to_copy_arange_clamp_mul_sub_42:
[----:B------:R-:W0:Y:S02]  /*0000*/  LDC R1, c[0x0][0x28] ;  /* 0x00000a00ff017b82 */ /* 0x000e240000000800 */
[----:B------:R-:W1:Y:S01]  /*0010*/  S2R R0, SR_TID.X ;  /* 0x0000000000007919 */ /* 0x000e620000002100 */
[----:B------:R-:W2:Y:S01]  /*0020*/  S2R R5, SR_CTAID.X ;  /* 0x0000000000057919 */ /* 0x000ea20000002500 */
[----:B-1----:R-:W-:-:S05]  /*0030*/  IMAD.SHL.U32 R0, R0, 0x2, RZ ;  /* 0x0000000200007824 */ /* 0x002fca00078e00ff */
[----:B------:R-:W-:-:S05]  /*0040*/  LOP3.LUT R0, R0, 0x3e, RZ, 0xc0, !PT ;  /* 0x0000003e00007812 */ /* 0x000fca00078ec0ff */
[----:B--2---:R-:W-:-:S04]  /*0050*/  IMAD R5, R5, 0x40, R0 ;  /* 0x0000004005057824 */ /* 0x004fc800078e0200 */
[C---:B------:R-:W-:Y:S01]  /*0060*/  VIADD R0, R5.reuse, 0x1 ;  /* 0x0000000105007836 */ /* 0x040fe20000000000 */
[----:B------:R-:W-:Y:S02]  /*0070*/  I2FP.F32.S32 R2, R5 ;  /* 0x0000000500027245 */ /* 0x000fe40000201400 */
[----:B------:R-:W-:Y:S02]  /*0080*/  ISETP.GE.AND P0, PT, R5, 0x40, PT ;  /* 0x000000400500780c */ /* 0x000fe40003f06270 */
[----:B------:R-:W-:Y:S01]  /*0090*/  I2FP.F32.S32 R0, R0 ;  /* 0x0000000000007245 */ /* 0x000fe20000201400 */
[----:B------:R-:W-:-:S04]  /*00a0*/  FMUL R2, R2, 0.4920634925365447998 ;  /* 0x3efbefbf02027820 */ /* 0x000fc80000400000 */
[----:B------:R-:W-:Y:S01]  /*00b0*/  FMUL R0, R0, 0.4920634925365447998 ;  /* 0x3efbefbf00007820 */ /* 0x000fe20000400000 */
[----:B------:R-:W-:Y:S02]  /*00c0*/  FMNMX R4, RZ, R2, !PT ;  /* 0x00000002ff047209 */ /* 0x000fe40007800000 */
[----:B------:R-:W1:Y:S02]  /*00d0*/  LDC.64 R2, c[0x0][0x210] ;  /* 0x00008400ff027b82 */ /* 0x000e640000000a00 */
[----:B------:R-:W-:Y:S01]  /*00e0*/  FMNMX R0, RZ, R0, !PT ;  /* 0x00000000ff007209 */ /* 0x000fe20007800000 */
[----:B------:R-:W2:Y:S08]  /*00f0*/  F2I.TRUNC.NTZ R6, R4 ;  /* 0x0000000400067305 */ /* 0x000eb0000020f100 */
[----:B------:R-:W3:Y:S01]  /*0100*/  F2I.TRUNC.NTZ R7, R0 ;  /* 0x0000000000077305 */ /* 0x000ee2000020f100 */
[----:B--2---:R-:W-:-:S05]  /*0110*/  I2FP.F32.S32 R9, R6 ;  /* 0x0000000600097245 */ /* 0x004fca0000201400 */
[----:B------:R-:W-:Y:S01]  /*0120*/  FADD.SAT R6, R4, -R9 ;  /* 0x8000000904067221 */ /* 0x000fe20000002000 */
[----:B-1----:R-:W-:Y:S01]  /*0130*/  IMAD.WIDE R2, R5, 0x4, R2 ;  /* 0x0000000405027825 */ /* 0x002fe200078e0202 */
[----:B---3--:R-:W-:-:S05]  /*0140*/  I2FP.F32.S32 R7, R7 ;  /* 0x0000000700077245 */ /* 0x008fca0000201400 */
[----:B------:R-:W-:Y:S01]  /*0150*/  FADD.SAT R7, R0, -R7 ;  /* 0x8000000700077221 */ /* 0x000fe20000002000 */
[----:B------:R-:W-:Y:S06]  /*0160*/  @P0 EXIT ;  /* 0x000000000000094d */ /* 0x000fec0003800000 */
[----:B------:R-:W-:Y:S02]  /*0170*/  ULDC.64 UR4, c[0x0][0x208] ;  /* 0x0000820000047ab9 */ /* 0x000fe40000000a00 */
[----:B------:R-:W-:Y:S01]  /*0180*/  STG.E.64 desc[UR4][R2.64], R6 ;  /* 0x0000000602007986 */ /* 0x000fe2000c101b04 */
[----:B------:R-:W-:Y:S05]  /*0190*/  EXIT ;  /* 0x000000000000794d */ /* 0x000fea0003800000 */
.L_x_0:
[----:B------:R-:W-:-:S00]  /*01a0*/  BRA `(.L_x_0) ;  /* 0xfffffffc00fc7947 */ /* 0x000fc0000383ffff */
[----:B------:R-:W-:-:S00]  /*01b0*/  NOP ;  /* 0x0000000000007918 */ /* 0x000fc00000000000 */
        /* <DEDUP_REMOVED lines=12> */
.L_x_1:


//--------------------- .nv.constant0.triton_poi_fused__to_copy_arange_clamp_mul_sub_42 --------------------------
	.section	.nv.constant0.triton_poi_fused__to_copy_arange_clamp_mul_sub_42,"a",@progbits
	.sectionflags	@""
	.align	4
.nv.constant0.triton_poi_fused__to_copy_arange_clamp_mul_sub_42:
	.zero		540
